//
// Generated by NVIDIA NVVM Compiler
//
// Compiler Build ID: CL-36424714
// Cuda compilation tools, release 13.0, V13.0.88
// Based on NVVM 20.0.0
//

.version 9.0
.target sm_100
.address_size 64

	// .globl	_Z10mysgemm_v2iiifPfS_fS_

.visible .entry _Z10mysgemm_v2iiifPfS_fS_(
	.param .u32 _Z10mysgemm_v2iiifPfS_fS__param_0,
	.param .u32 _Z10mysgemm_v2iiifPfS_fS__param_1,
	.param .u32 _Z10mysgemm_v2iiifPfS_fS__param_2,
	.param .f32 _Z10mysgemm_v2iiifPfS_fS__param_3,
	.param .u64 .ptr .align 1 _Z10mysgemm_v2iiifPfS_fS__param_4,
	.param .u64 .ptr .align 1 _Z10mysgemm_v2iiifPfS_fS__param_5,
	.param .f32 _Z10mysgemm_v2iiifPfS_fS__param_6,
	.param .u64 .ptr .align 1 _Z10mysgemm_v2iiifPfS_fS__param_7
)
.maxntid 1024
{
	.reg .pred 	%p<13>;
	.reg .b32 	%r<47>;
	.reg .b32 	%f<73>;
	.reg .b64 	%rd<40>;

	ld.param.u32 	%r22, [_Z10mysgemm_v2iiifPfS_fS__param_0];
	ld.param.u32 	%r23, [_Z10mysgemm_v2iiifPfS_fS__param_1];
	ld.param.u32 	%r21, [_Z10mysgemm_v2iiifPfS_fS__param_2];
	ld.param.f32 	%f13, [_Z10mysgemm_v2iiifPfS_fS__param_3];
	ld.param.u64 	%rd5, [_Z10mysgemm_v2iiifPfS_fS__param_4];
	ld.param.u64 	%rd6, [_Z10mysgemm_v2iiifPfS_fS__param_5];
	ld.param.f32 	%f14, [_Z10mysgemm_v2iiifPfS_fS__param_6];
	ld.param.u64 	%rd4, [_Z10mysgemm_v2iiifPfS_fS__param_7];
	cvta.to.global.u64 	%rd1, %rd6;
	cvta.to.global.u64 	%rd2, %rd5;
	mov.u32 	%r24, %ctaid.x;
	shl.b32 	%r25, %r24, 5;
	mov.u32 	%r26, %tid.x;
	shr.u32 	%r27, %r26, 5;
	or.b32  	%r1, %r25, %r27;
	mov.u32 	%r28, %ctaid.y;
	shl.b32 	%r29, %r28, 5;
	and.b32  	%r30, %r26, 31;
	or.b32  	%r31, %r29, %r30;
	setp.ge.s32 	%p1, %r1, %r22;
	setp.ge.s32 	%p2, %r31, %r23;
	or.pred  	%p3, %p1, %p2;
	@%p3 bra 	$L__BB0_14;
	setp.lt.s32 	%p4, %r21, 1;
	mov.f32 	%f72, 0f00000000;
	@%p4 bra 	$L__BB0_13;
	mul.lo.s32 	%r3, %r21, %r1;
	and.b32  	%r4, %r21, 7;
	setp.lt.u32 	%p5, %r21, 8;
	mov.f32 	%f72, 0f00000000;
	mov.b32 	%r45, 0;
	@%p5 bra 	$L__BB0_5;
	and.b32  	%r45, %r21, 2147483640;
	neg.s32 	%r43, %r45;
	shl.b32 	%r7, %r23, 3;
	add.s64 	%rd3, %rd2, 16;
	mov.f32 	%f72, 0f00000000;
	mul.wide.s32 	%rd11, %r23, 4;
	mov.u32 	%r41, %r3;
	mov.u32 	%r42, %r31;
$L__BB0_4:
	.pragma "nounroll";
	mul.wide.s32 	%rd7, %r41, 4;
	add.s64 	%rd8, %rd3, %rd7;
	ld.global.f32 	%f19, [%rd8+-16];
	mul.wide.s32 	%rd9, %r42, 4;
	add.s64 	%rd10, %rd1, %rd9;
	ld.global.f32 	%f20, [%rd10];
	fma.rn.f32 	%f21, %f19, %f20, %f72;
	ld.global.f32 	%f22, [%rd8+-12];
	add.s64 	%rd12, %rd10, %rd11;
	ld.global.f32 	%f23, [%rd12];
	fma.rn.f32 	%f24, %f22, %f23, %f21;
	ld.global.f32 	%f25, [%rd8+-8];
	add.s64 	%rd13, %rd12, %rd11;
	ld.global.f32 	%f26, [%rd13];
	fma.rn.f32 	%f27, %f25, %f26, %f24;
	ld.global.f32 	%f28, [%rd8+-4];
	add.s64 	%rd14, %rd13, %rd11;
	ld.global.f32 	%f29, [%rd14];
	fma.rn.f32 	%f30, %f28, %f29, %f27;
	ld.global.f32 	%f31, [%rd8];
	add.s64 	%rd15, %rd14, %rd11;
	ld.global.f32 	%f32, [%rd15];
	fma.rn.f32 	%f33, %f31, %f32, %f30;
	ld.global.f32 	%f34, [%rd8+4];
	add.s64 	%rd16, %rd15, %rd11;
	ld.global.f32 	%f35, [%rd16];
	fma.rn.f32 	%f36, %f34, %f35, %f33;
	ld.global.f32 	%f37, [%rd8+8];
	add.s64 	%rd17, %rd16, %rd11;
	ld.global.f32 	%f38, [%rd17];
	fma.rn.f32 	%f39, %f37, %f38, %f36;
	ld.global.f32 	%f40, [%rd8+12];
	add.s64 	%rd18, %rd17, %rd11;
	ld.global.f32 	%f41, [%rd18];
	fma.rn.f32 	%f72, %f40, %f41, %f39;
	add.s32 	%r43, %r43, 8;
	add.s32 	%r42, %r42, %r7;
	add.s32 	%r41, %r41, 8;
	setp.ne.s32 	%p6, %r43, 0;
	@%p6 bra 	$L__BB0_4;
$L__BB0_5:
	setp.eq.s32 	%p7, %r4, 0;
	@%p7 bra 	$L__BB0_13;
	and.b32  	%r15, %r21, 3;
	setp.lt.u32 	%p8, %r4, 4;
	@%p8 bra 	$L__BB0_8;
	add.s32 	%r33, %r45, %r3;
	mul.wide.s32 	%rd19, %r33, 4;
	add.s64 	%rd20, %rd2, %rd19;
	ld.global.f32 	%f43, [%rd20];
	mad.lo.s32 	%r34, %r45, %r23, %r31;
	mul.wide.s32 	%rd21, %r34, 4;
	add.s64 	%rd22, %rd1, %rd21;
	ld.global.f32 	%f44, [%rd22];
	fma.rn.f32 	%f45, %f43, %f44, %f72;
	ld.global.f32 	%f46, [%rd20+4];
	mul.wide.s32 	%rd23, %r23, 4;
	add.s64 	%rd24, %rd22, %rd23;
	ld.global.f32 	%f47, [%rd24];
	fma.rn.f32 	%f48, %f46, %f47, %f45;
	ld.global.f32 	%f49, [%rd20+8];
	add.s64 	%rd25, %rd24, %rd23;
	ld.global.f32 	%f50, [%rd25];
	fma.rn.f32 	%f51, %f49, %f50, %f48;
	ld.global.f32 	%f52, [%rd20+12];
	add.s64 	%rd26, %rd25, %rd23;
	ld.global.f32 	%f53, [%rd26];
	fma.rn.f32 	%f72, %f52, %f53, %f51;
	add.s32 	%r45, %r45, 4;
$L__BB0_8:
	setp.eq.s32 	%p9, %r15, 0;
	@%p9 bra 	$L__BB0_13;
	setp.eq.s32 	%p10, %r15, 1;
	@%p10 bra 	$L__BB0_11;
	add.s32 	%r35, %r45, %r3;
	mul.wide.s32 	%rd27, %r35, 4;
	add.s64 	%rd28, %rd2, %rd27;
	ld.global.f32 	%f55, [%rd28];
	mad.lo.s32 	%r36, %r45, %r23, %r31;
	mul.wide.s32 	%rd29, %r36, 4;
	add.s64 	%rd30, %rd1, %rd29;
	ld.global.f32 	%f56, [%rd30];
	fma.rn.f32 	%f57, %f55, %f56, %f72;
	ld.global.f32 	%f58, [%rd28+4];
	mul.wide.s32 	%rd31, %r23, 4;
	add.s64 	%rd32, %rd30, %rd31;
	ld.global.f32 	%f59, [%rd32];
	fma.rn.f32 	%f72, %f58, %f59, %f57;
	add.s32 	%r45, %r45, 2;
$L__BB0_11:
	and.b32  	%r37, %r21, 1;
	setp.eq.b32 	%p11, %r37, 1;
	not.pred 	%p12, %p11;
	@%p12 bra 	$L__BB0_13;
	add.s32 	%r38, %r45, %r3;
	mul.wide.s32 	%rd33, %r38, 4;
	add.s64 	%rd34, %rd2, %rd33;
	ld.global.f32 	%f60, [%rd34];
	mad.lo.s32 	%r39, %r45, %r23, %r31;
	mul.wide.s32 	%rd35, %r39, 4;
	add.s64 	%rd36, %rd1, %rd35;
	ld.global.f32 	%f61, [%rd36];
	fma.rn.f32 	%f72, %f60, %f61, %f72;
$L__BB0_13:
	mad.lo.s32 	%r40, %r23, %r1, %r31;
	cvta.to.global.u64 	%rd37, %rd4;
	mul.wide.s32 	%rd38, %r40, 4;
	add.s64 	%rd39, %rd37, %rd38;
	ld.global.f32 	%f62, [%rd39];
	mul.f32 	%f63, %f14, %f62;
	fma.rn.f32 	%f64, %f13, %f72, %f63;
	st.global.f32 	[%rd39], %f64;
$L__BB0_14:
	ret;

}


// ===== COMPILED SASS (sm_100) =====

	.target	sm_100

	.elftype	@"ET_EXEC"


//--------------------- .note.nv.tkinfo           --------------------------
	.section	.note.nv.tkinfo,"",@"SHT_NOTE"
	.sectionflags	@"SHF_NOTE_NV_TKINFO"
	.tkinfo
        /*0018*/ 	.word	0x00000002
        /*0030*/ 	.string	""
        /*0030*/ 	.string	"ptxas"
        /*0030*/ 	.string	"Cuda compilation tools, release 13.0, V13.0.88"
        /*0030*/ 	.string	"Build cuda_13.0.r13.0/compiler.36424714_0"
        /*0030*/ 	.string	"-arch sm_100 -m 64 "



//--------------------- .note.nv.cuinfo           --------------------------
	.section	.note.nv.cuinfo,"",@"SHT_NOTE"
	.sectionflags	@"SHF_NOTE_NV_CUINFO"
        /*0018*/ 	.short	0x0002
        /*001a*/ 	.short	0x0064
        /*001c*/ 	.short	0x0082
	.zero		2


//--------------------- .nv.info                  --------------------------
	.section	.nv.info,"",@"SHT_CUDA_INFO"
	.align	4


	//----- nvinfo : EIATTR_REGCOUNT
	.align		4
        /*0000*/ 	.byte	0x04, 0x2f
        /*0002*/ 	.short	(.L_1 - .L_0)
	.align		4
.L_0:
        /*0004*/ 	.word	index@(_Z10mysgemm_v2iiifPfS_fS_)
        /*0008*/ 	.word	0x00000020


	//----- nvinfo : EIATTR_FRAME_SIZE
	.align		4
.L_1:
        /*000c*/ 	.byte	0x04, 0x11
        /*000e*/ 	.short	(.L_3 - .L_2)
	.align		4
.L_2:
        /*0010*/ 	.word	index@(_Z10mysgemm_v2iiifPfS_fS_)
        /*0014*/ 	.word	0x00000000


	//----- nvinfo : EIATTR_MIN_STACK_SIZE
	.align		4
.L_3:
        /*0018*/ 	.byte	0x04, 0x12
        /*001a*/ 	.short	(.L_5 - .L_4)
	.align		4
.L_4:
        /*001c*/ 	.word	index@(_Z10mysgemm_v2iiifPfS_fS_)
        /*0020*/ 	.word	0x00000000
.L_5:


//--------------------- .nv.compat                --------------------------
	.section	.nv.compat,"",@"SHT_CUDA_COMPAT_INFO"
	.align	4
        /*0000*/ 	.byte	0x02, 0x09, 0x00, 0x00, 0x02, 0x02, 0x01, 0x00, 0x02, 0x05, 0x05, 0x00, 0x03, 0x07, 0x01, 0x01
        /*0010*/ 	.byte	0x02, 0x03, 0x00, 0x00, 0x02, 0x06, 0x01, 0x00, 0x04, 0x0b, 0x08, 0x00, 0x09, 0x00, 0x00, 0x00
        /*0020*/ 	.byte	0x00, 0x00, 0x00, 0x00


//--------------------- .nv.info._Z10mysgemm_v2iiifPfS_fS_ --------------------------
	.section	.nv.info._Z10mysgemm_v2iiifPfS_fS_,"",@"SHT_CUDA_INFO"
	.sectionflags	@""
	.align	4


	//----- nvinfo : EIATTR_CUDA_API_VERSION
	.align		4
        /*0000*/ 	.byte	0x04, 0x37
        /*0002*/ 	.short	(.L_7 - .L_6)
.L_6:
        /*0004*/ 	.word	0x00000082


	//----- nvinfo : EIATTR_KPARAM_INFO
	.align		4
.L_7:
        /*0008*/ 	.byte	0x04, 0x17
        /*000a*/ 	.short	(.L_9 - .L_8)
.L_8:
        /*000c*/ 	.word	0x00000000
        /*0010*/ 	.short	0x0007
        /*0012*/ 	.short	0x0028
        /*0014*/ 	.byte	0x00, 0xf5, 0x21, 0x00


	//----- nvinfo : EIATTR_KPARAM_INFO
	.align		4
.L_9:
        /*0018*/ 	.byte	0x04, 0x17
        /*001a*/ 	.short	(.L_11 - .L_10)
.L_10:
        /*001c*/ 	.word	0x00000000
        /*0020*/ 	.short	0x0006
        /*0022*/ 	.short	0x0020
        /*0024*/ 	.byte	0x00, 0xf0, 0x11, 0x00


	//----- nvinfo : EIATTR_KPARAM_INFO
	.align		4
.L_11:
        /*0028*/ 	.byte	0x04, 0x17
        /*002a*/ 	.short	(.L_13 - .L_12)
.L_12:
        /*002c*/ 	.word	0x00000000
        /*0030*/ 	.short	0x0005
        /*0032*/ 	.short	0x0018
        /*0034*/ 	.byte	0x00, 0xf5, 0x21, 0x00


	//----- nvinfo : EIATTR_KPARAM_INFO
	.align		4
.L_13:
        /*0038*/ 	.byte	0x04, 0x17
        /*003a*/ 	.short	(.L_15 - .L_14)
.L_14:
        /*003c*/ 	.word	0x00000000
        /*0040*/ 	.short	0x0004
        /*0042*/ 	.short	0x0010
        /*0044*/ 	.byte	0x00, 0xf5, 0x21, 0x00


	//----- nvinfo : EIATTR_KPARAM_INFO
	.align		4
.L_15:
        /*0048*/ 	.byte	0x04, 0x17
        /*004a*/ 	.short	(.L_17 - .L_16)
.L_16:
        /*004c*/ 	.word	0x00000000
        /*0050*/ 	.short	0x0003
        /*0052*/ 	.short	0x000c
        /*0054*/ 	.byte	0x00, 0xf0, 0x11, 0x00


	//----- nvinfo : EIATTR_KPARAM_INFO
	.align		4
.L_17:
        /*0058*/ 	.byte	0x04, 0x17
        /*005a*/ 	.short	(.L_19 - .L_18)
.L_18:
        /*005c*/ 	.word	0x00000000
        /*0060*/ 	.short	0x0002
        /*0062*/ 	.short	0x0008
        /*0064*/ 	.byte	0x00, 0xf0, 0x11, 0x00


	//----- nvinfo : EIATTR_KPARAM_INFO
	.align		4
.L_19:
        /*0068*/ 	.byte	0x04, 0x17
        /*006a*/ 	.short	(.L_21 - .L_20)
.L_20:
        /*006c*/ 	.word	0x00000000
        /*0070*/ 	.short	0x0001
        /*0072*/ 	.short	0x0004
        /*0074*/ 	.byte	0x00, 0xf0, 0x11, 0x00


	//----- nvinfo : EIATTR_KPARAM_INFO
	.align		4
.L_21:
        /*0078*/ 	.byte	0x04, 0x17
        /*007a*/ 	.short	(.L_23 - .L_22)
.L_22:
        /*007c*/ 	.word	0x00000000
        /*0080*/ 	.short	0x0000
        /*0082*/ 	.short	0x0000
        /*0084*/ 	.byte	0x00, 0xf0, 0x11, 0x00


	//----- nvinfo : EIATTR_SPARSE_MMA_MASK
	.align		4
.L_23:
        /*0088*/ 	.byte	0x03, 0x50
        /*008a*/ 	.short	0x0000


	//----- nvinfo : EIATTR_MAXREG_COUNT
	.align		4
        /*008c*/ 	.byte	0x03, 0x1b
        /*008e*/ 	.short	0x0040


	//----- nvinfo : EIATTR_MERCURY_ISA_VERSION
	.align		4
        /*0090*/ 	.byte	0x03, 0x5f
        /*0092*/ 	.short	0x0101


	//----- nvinfo : EIATTR_VRC_CTA_INIT_COUNT
	.align		4
        /*0094*/ 	.byte	0x02, 0x4a
	.zero		1
	.zero		1


	//----- nvinfo : EIATTR_EXIT_INSTR_OFFSETS
	.align		4
        /*0098*/ 	.byte	0x04, 0x1c
        /*009a*/ 	.short	(.L_25 - .L_24)


	//   ....[0]....
.L_24:
        /*009c*/ 	.word	0x000000c0


	//   ....[1]....
        /*00a0*/ 	.word	0x00000890


	//----- nvinfo : EIATTR_MAX_THREADS
	.align		4
.L_25:
        /*00a4*/ 	.byte	0x04, 0x05
        /*00a6*/ 	.short	(.L_27 - .L_26)
.L_26:
        /*00a8*/ 	.word	0x00000400
        /*00ac*/ 	.word	0x00000001
        /*00b0*/ 	.word	0x00000001


	//----- nvinfo : EIATTR_CBANK_PARAM_SIZE
	.align		4
.L_27:
        /*00b4*/ 	.byte	0x03, 0x19
        /*00b6*/ 	.short	0x0030


	//----- nvinfo : EIATTR_PARAM_CBANK
	.align		4
        /*00b8*/ 	.byte	0x04, 0x0a
        /*00ba*/ 	.short	(.L_29 - .L_28)
	.align		4
.L_28:
        /*00bc*/ 	.word	index@(.nv.constant0._Z10mysgemm_v2iiifPfS_fS_)
        /*00c0*/ 	.short	0x0380
        /*00c2*/ 	.short	0x0030


	//----- nvinfo : EIATTR_SW_WAR
	.align		4
.L_29:
        /*00c4*/ 	.byte	0x04, 0x36
        /*00c6*/ 	.short	(.L_31 - .L_30)
.L_30:
        /*00c8*/ 	.word	0x00000008
.L_31:


//--------------------- .nv.callgraph             --------------------------
	.section	.nv.callgraph,"",@"SHT_CUDA_CALLGRAPH"
	.align	4
	.sectionentsize	8
	.align		4
        /*0000*/ 	.word	0x00000000
	.align		4
        /*0004*/ 	.word	0xffffffff
	.align		4
        /*0008*/ 	.word	0x00000000
	.align		4
        /*000c*/ 	.word	0xfffffffe
	.align		4
        /*0010*/ 	.word	0x00000000
	.align		4
        /*0014*/ 	.word	0xfffffffd
	.align		4
        /*0018*/ 	.word	0x00000000
	.align		4
        /*001c*/ 	.word	0xfffffffc


//--------------------- .text._Z10mysgemm_v2iiifPfS_fS_ --------------------------
	.section	.text._Z10mysgemm_v2iiifPfS_fS_,"ax",@progbits
	.align	128
        .global         _Z10mysgemm_v2iiifPfS_fS_
        .type           _Z10mysgemm_v2iiifPfS_fS_,@function
        .size           _Z10mysgemm_v2iiifPfS_fS_,(.L_x_5 - _Z10mysgemm_v2iiifPfS_fS_)
        .other          _Z10mysgemm_v2iiifPfS_fS_,@"STO_CUDA_ENTRY STV_DEFAULT"
_Z10mysgemm_v2iiifPfS_fS_:
.text._Z10mysgemm_v2iiifPfS_fS_:
[----:B------:R-:W-:Y:S01]  /*0000*/  LDC R1, c[0x0][0x37c] ;  /* 0x0000df00ff017b82 */ /* 0x000fe20000000800 */
[----:B------:R-:W0:Y:S07]  /*0010*/  S2R R0, SR_TID.X ;  /* 0x0000000000007919 */ /* 0x000e2e0000002100 */
[----:B------:R-:W1:Y:S01]  /*0020*/  S2UR UR4, SR_CTAID.X ;  /* 0x00000000000479c3 */ /* 0x000e620000002500 */
[----:B------:R-:W2:Y:S07]  /*0030*/  S2R R5, SR_CTAID.Y ;  /* 0x0000000000057919 */ /* 0x000eae0000002600 */
[----:B------:R-:W3:Y:S01]  /*0040*/  LDC.64 R2, c[0x0][0x380] ;  /* 0x0000e000ff027b82 */ /* 0x000ee20000000a00 */
[----:B-1----:R-:W-:Y:S01]  /*0050*/  USHF.L.U32 UR4, UR4, 0x5, URZ ;  /* 0x0000000504047899 */ /* 0x002fe200080006ff */
[----:B0-----:R-:W-:-:S02]  /*0060*/  LOP3.LUT R16, R0, 0x1f, RZ, 0xc0, !PT ;  /* 0x0000001f00107812 */ /* 0x001fc400078ec0ff */
[----:B------:R-:W-:Y:S02]  /*0070*/  SHF.R.U32.HI R0, RZ, 0x5, R0 ;  /* 0x00000005ff007819 */ /* 0x000fe40000011600 */
[----:B--2---:R-:W-:Y:S02]  /*0080*/  LEA R16, R5, R16, 0x5 ;  /* 0x0000001005107211 */ /* 0x004fe400078e28ff */
[----:B------:R-:W-:Y:S02]  /*0090*/  LOP3.LUT R0, R0, UR4, RZ, 0xfc, !PT ;  /* 0x0000000400007c12 */ /* 0x000fe4000f8efcff */
[----:B---3--:R-:W-:-:S04]  /*00a0*/  ISETP.GE.AND P0, PT, R16, R3, PT ;  /* 0x000000031000720c */ /* 0x008fc80003f06270 */
[----:B------:R-:W-:-:S13]  /*00b0*/  ISETP.GE.OR P0, PT, R0, R2, P0 ;  /* 0x000000020000720c */ /* 0x000fda0000706670 */
[----:B------:R-:W-:Y:S05]  /*00c0*/  @P0 EXIT ;  /* 0x000000000000094d */ /* 0x000fea0003800000 */
[----:B------:R-:W0:Y:S01]  /*00d0*/  LDC R17, c[0x0][0x388] ;  /* 0x0000e200ff117b82 */ /* 0x000e220000000800 */
[----:B------:R-:W1:Y:S01]  /*00e0*/  LDCU.64 UR6, c[0x0][0x358] ;  /* 0x00006b00ff0677ac */ /* 0x000e620008000a00 */
[----:B------:R-:W-:Y:S01]  /*00f0*/  HFMA2 R26, -RZ, RZ, 0, 0 ;  /* 0x00000000ff1a7431 */ /* 0x000fe200000001ff */
[----:B0-----:R-:W-:-:S13]  /*0100*/  ISETP.GE.AND P0, PT, R17, 0x1, PT ;  /* 0x000000011100780c */ /* 0x001fda0003f06270 */
[----:B-1----:R-:W-:Y:S05]  /*0110*/  @!P0 BRA `(.L_x_0) ;  /* 0x0000000400b88947 */ /* 0x002fea0003800000 */
[C---:B------:R-:W-:Y:S01]  /*0120*/  ISETP.GE.U32.AND P1, PT, R17.reuse, 0x8, PT ;  /* 0x000000081100780c */ /* 0x040fe20003f26070 */
[----:B------:R-:W-:Y:S01]  /*0130*/  IMAD R18, R0, R17, RZ ;  /* 0x0000001100127224 */ /* 0x000fe200078e02ff */
[----:B------:R-:W-:Y:S02]  /*0140*/  LOP3.LUT R25, R17, 0x7, RZ, 0xc0, !PT ;  /* 0x0000000711197812 */ /* 0x000fe400078ec0ff */
[----:B------:R-:W-:Y:S02]  /*0150*/  MOV R26, RZ ;  /* 0x000000ff001a7202 */ /* 0x000fe40000000f00 */
[----:B------:R-:W-:Y:S02]  /*0160*/  ISETP.NE.AND P0, PT, R25, RZ, PT ;  /* 0x000000ff1900720c */ /* 0x000fe40003f05270 */
[----:B------:R-:W-:-:S05]  /*0170*/  MOV R19, RZ ;  /* 0x000000ff00137202 */ /* 0x000fca0000000f00 */
[----:B------:R-:W-:Y:S06]  /*0180*/  @!P1 BRA `(.L_x_1) ;  /* 0x0000000000c49947 */ /* 0x000fec0003800000 */
[----:B------:R-:W0:Y:S01]  /*0190*/  LDCU.64 UR4, c[0x0][0x390] ;  /* 0x00007200ff0477ac */ /* 0x000e220008000a00 */
[----:B------:R-:W-:Y:S02]  /*01a0*/  LOP3.LUT R19, R17, 0x7ffffff8, RZ, 0xc0, !PT ;  /* 0x7ffffff811137812 */ /* 0x000fe400078ec0ff */
[----:B------:R-:W-:Y:S02]  /*01b0*/  MOV R26, RZ ;  /* 0x000000ff001a7202 */ /* 0x000fe40000000f00 */
[----:B------:R-:W-:Y:S02]  /*01c0*/  MOV R2, R18 ;  /* 0x0000001200027202 */ /* 0x000fe40000000f00 */
[----:B------:R-:W-:Y:S02]  /*01d0*/  MOV R22, R16 ;  /* 0x0000001000167202 */ /* 0x000fe40000000f00 */
[----:B------:R-:W-:Y:S01]  /*01e0*/  IADD3 R20, PT, PT, -R19, RZ, RZ ;  /* 0x000000ff13147210 */ /* 0x000fe20007ffe1ff */
[----:B0-----:R-:W-:-:S04]  /*01f0*/  UIADD3 UR4, UP0, UPT, UR4, 0x10, URZ ;  /* 0x0000001004047890 */ /* 0x001fc8000ff1e0ff */
[----:B------:R-:W-:-:S12]  /*0200*/  UIADD3.X UR5, UPT, UPT, URZ, UR5, URZ, UP0, !UPT ;  /* 0x00000005ff057290 */ /* 0x000fd800087fe4ff */
.L_x_2:
[----:B------:R-:W0:Y:S01]  /*0210*/  LDC.64 R14, c[0x0][0x398] ;  /* 0x0000e600ff0e7b82 */ /* 0x000e220000000a00 */
[----:B------:R-:W-:Y:S02]  /*0220*/  MOV R4, UR4 ;  /* 0x0000000400047c02 */ /* 0x000fe40008000f00 */
[----:B------:R-:W-:-:S03]  /*0230*/  MOV R5, UR5 ;  /* 0x0000000500057c02 */ /* 0x000fc60008000f00 */
[----:B------:R-:W-:-:S05]  /*0240*/  IMAD.WIDE R4, R2, 0x4, R4 ;  /* 0x0000000402047825 */ /* 0x000fca00078e0204 */
[----:B------:R-:W2:Y:S04]  /*0250*/  LDG.E R21, desc[UR6][R4.64+-0x10] ;  /* 0xfffff00604157981 */ /* 0x000ea8000c1e1900 */
[----:B------:R-:W3:Y:S04]  /*0260*/  LDG.E R23, desc[UR6][R4.64+-0xc] ;  /* 0xfffff40604177981 */ /* 0x000ee8000c1e1900 */
[----:B------:R-:W4:Y:S01]  /*0270*/  LDG.E R29, desc[UR6][R4.64+-0x8] ;  /* 0xfffff806041d7981 */ /* 0x000f22000c1e1900 */
[----:B0-----:R-:W-:-:S05]  /*0280*/  IMAD.WIDE R14, R22, 0x4, R14 ;  /* 0x00000004160e7825 */ /* 0x001fca00078e020e */
[----:B------:R0:W2:Y:S01]  /*0290*/  LDG.E R24, desc[UR6][R14.64] ;  /* 0x000000060e187981 */ /* 0x0000a2000c1e1900 */
[----:B------:R-:W-:-:S04]  /*02a0*/  IMAD.WIDE R12, R3, 0x4, R14 ;  /* 0x00000004030c7825 */ /* 0x000fc800078e020e */
[C---:B------:R-:W-:Y:S02]  /*02b0*/  IMAD.WIDE R6, R3.reuse, 0x4, R12 ;  /* 0x0000000403067825 */ /* 0x040fe400078e020c */
[----:B------:R-:W3:Y:S02]  /*02c0*/  LDG.E R12, desc[UR6][R12.64] ;  /* 0x000000060c0c7981 */ /* 0x000ee4000c1e1900 */
[C---:B------:R-:W-:Y:S02]  /*02d0*/  IMAD.WIDE R8, R3.reuse, 0x4, R6 ;  /* 0x0000000403087825 */ /* 0x040fe400078e0206 */
[----:B------:R1:W4:Y:S02]  /*02e0*/  LDG.E R28, desc[UR6][R6.64] ;  /* 0x00000006061c7981 */ /* 0x000324000c1e1900 */
[C---:B------:R-:W-:Y:S02]  /*02f0*/  IMAD.WIDE R10, R3.reuse, 0x4, R8 ;  /* 0x00000004030a7825 */ /* 0x040fe400078e0208 */
[----:B------:R-:W5:Y:S02]  /*0300*/  LDG.E R8, desc[UR6][R8.64] ;  /* 0x0000000608087981 */ /* 0x000f64000c1e1900 */
[----:B0-----:R-:W-:-:S05]  /*0310*/  IMAD.WIDE R14, R3, 0x4, R10 ;  /* 0x00000004030e7825 */ /* 0x001fca00078e020a */
[----:B------:R-:W5:Y:S04]  /*0320*/  LDG.E R13, desc[UR6][R14.64] ;  /* 0x000000060e0d7981 */ /* 0x000f68000c1e1900 */
[----:B------:R-:W5:Y:S04]  /*0330*/  LDG.E R9, desc[UR6][R10.64] ;  /* 0x000000060a097981 */ /* 0x000f68000c1e1900 */
[----:B------:R-:W5:Y:S04]  /*0340*/  LDG.E R11, desc[UR6][R4.64+-0x4] ;  /* 0xfffffc06040b7981 */ /* 0x000f68000c1e1900 */
[----:B------:R-:W5:Y:S01]  /*0350*/  LDG.E R10, desc[UR6][R4.64+0x8] ;  /* 0x00000806040a7981 */ /* 0x000f62000c1e1900 */
[----:B--2---:R-:W-:Y:S01]  /*0360*/  FFMA R24, R21, R24, R26 ;  /* 0x0000001815187223 */ /* 0x004fe2000000001a */
[----:B------:R-:W-:-:S02]  /*0370*/  IMAD.WIDE R26, R3, 0x4, R14 ;  /* 0x00000004031a7825 */ /* 0x000fc400078e020e */
[----:B------:R-:W2:Y:S04]  /*0380*/  LDG.E R21, desc[UR6][R4.64] ;  /* 0x0000000604157981 */ /* 0x000ea8000c1e1900 */
[----:B------:R-:W2:Y:S01]  /*0390*/  LDG.E R14, desc[UR6][R4.64+0x4] ;  /* 0x00000406040e7981 */ /* 0x000ea2000c1e1900 */
[----:B-1----:R-:W-:-:S03]  /*03a0*/  IMAD.WIDE R6, R3, 0x4, R26 ;  /* 0x0000000403067825 */ /* 0x002fc600078e021a */
[----:B------:R-:W2:Y:S04]  /*03b0*/  LDG.E R15, desc[UR6][R4.64+0xc] ;  /* 0x00000c06040f7981 */ /* 0x000ea8000c1e1900 */
[----:B------:R-:W2:Y:S04]  /*03c0*/  LDG.E R6, desc[UR6][R6.64] ;  /* 0x0000000606067981 */ /* 0x000ea8000c1e1900 */
[----:B------:R-:W2:Y:S01]  /*03d0*/  LDG.E R5, desc[UR6][R26.64] ;  /* 0x000000061a057981 */ /* 0x000ea2000c1e1900 */
[----:B---3--:R-:W-:Y:S01]  /*03e0*/  FFMA R12, R23, R12, R24 ;  /* 0x0000000c170c7223 */ /* 0x008fe20000000018 */
[----:B------:R-:W-:-:S03]  /*03f0*/  IADD3 R20, PT, PT, R20, 0x8, RZ ;  /* 0x0000000814147810 */ /* 0x000fc60007ffe0ff */
[----:B----4-:R-:W-:Y:S01]  /*0400*/  FFMA R12, R29, R28, R12 ;  /* 0x0000001c1d0c7223 */ /* 0x010fe2000000000c */
[----:B------:R-:W-:Y:S02]  /*0410*/  ISETP.NE.AND P1, PT, R20, RZ, PT ;  /* 0x000000ff1400720c */ /* 0x000fe40003f25270 */
[----:B------:R-:W-:Y:S01]  /*0420*/  LEA R22, R3, R22, 0x3 ;  /* 0x0000001603167211 */ /* 0x000fe200078e18ff */
[----:B-----5:R-:W-:Y:S01]  /*0430*/  FFMA R8, R11, R8, R12 ;  /* 0x000000080b087223 */ /* 0x020fe2000000000c */
[----:B------:R-:W-:-:S03]  /*0440*/  IADD3 R2, PT, PT, R2, 0x8, RZ ;  /* 0x0000000802027810 */ /* 0x000fc60007ffe0ff */
[----:B--2---:R-:W-:-:S04]  /*0450*/  FFMA R9, R21, R9, R8 ;  /* 0x0000000915097223 */ /* 0x004fc80000000008 */
[----:B------:R-:W-:-:S04]  /*0460*/  FFMA R9, R14, R13, R9 ;  /* 0x0000000d0e097223 */ /* 0x000fc80000000009 */
[----:B------:R-:W-:-:S04]  /*0470*/  FFMA R10, R10, R5, R9 ;  /* 0x000000050a0a7223 */ /* 0x000fc80000000009 */
[----:B------:R-:W-:Y:S01]  /*0480*/  FFMA R26, R15, R6, R10 ;  /* 0x000000060f1a7223 */ /* 0x000fe2000000000a */
[----:B------:R-:W-:Y:S06]  /*0490*/  @P1 BRA `(.L_x_2) ;  /* 0xfffffffc005c1947 */ /* 0x000fec000383ffff */
.L_x_1:
[----:B------:R-:W-:Y:S05]  /*04a0*/  @!P0 BRA `(.L_x_0) ;  /* 0x0000000000d48947 */ /* 0x000fea0003800000 */
[----:B------:R-:W-:Y:S02]  /*04b0*/  ISETP.GE.U32.AND P0, PT, R25, 0x4, PT ;  /* 0x000000041900780c */ /* 0x000fe40003f06070 */
[----:B------:R-:W-:-:S04]  /*04c0*/  LOP3.LUT R2, R17, 0x3, RZ, 0xc0, !PT ;  /* 0x0000000311027812 */ /* 0x000fc800078ec0ff */
[----:B------:R-:W-:-:S07]  /*04d0*/  ISETP.NE.AND P1, PT, R2, RZ, PT ;  /* 0x000000ff0200720c */ /* 0x000fce0003f25270 */
[----:B------:R-:W-:Y:S06]  /*04e0*/  @!P0 BRA `(.L_x_3) ;  /* 0x0000000000588947 */ /* 0x000fec0003800000 */
[----:B------:R-:W0:Y:S01]  /*04f0*/  LDC.64 R10, c[0x0][0x398] ;  /* 0x0000e600ff0a7b82 */ /* 0x000e220000000a00 */
[----:B------:R-:W-:Y:S01]  /*0500*/  IMAD R9, R19, R3, R16 ;  /* 0x0000000313097224 */ /* 0x000fe200078e0210 */
[----:B------:R-:W-:-:S06]  /*0510*/  IADD3 R7, PT, PT, R18, R19, RZ ;  /* 0x0000001312077210 */ /* 0x000fcc0007ffe0ff */
[----:B------:R-:W1:Y:S01]  /*0520*/  LDC.64 R4, c[0x0][0x390] ;  /* 0x0000e400ff047b82 */ /* 0x000e620000000a00 */
[----:B0-----:R-:W-:-:S04]  /*0530*/  IMAD.WIDE R10, R9, 0x4, R10 ;  /* 0x00000004090a7825 */ /* 0x001fc800078e020a */
[----:B------:R-:W-:Y:S02]  /*0540*/  IMAD.WIDE R12, R3, 0x4, R10 ;  /* 0x00000004030c7825 */ /* 0x000fe400078e020a */
[----:B------:R-:W2:Y:S02]  /*0550*/  LDG.E R10, desc[UR6][R10.64] ;  /* 0x000000060a0a7981 */ /* 0x000ea4000c1e1900 */
[----:B-1----:R-:W-:-:S04]  /*0560*/  IMAD.WIDE R4, R7, 0x4, R4 ;  /* 0x0000000407047825 */ /* 0x002fc800078e0204 */
[C---:B------:R-:W-:Y:S01]  /*0570*/  IMAD.WIDE R6, R3.reuse, 0x4, R12 ;  /* 0x0000000403067825 */ /* 0x040fe200078e020c */
[----:B------:R-:W2:Y:S04]  /*0580*/  LDG.E R15, desc[UR6][R4.64] ;  /* 0x00000006040f7981 */ /* 0x000ea8000c1e1900 */
[----:B------:R-:W3:Y:S01]  /*0590*/  LDG.E R12, desc[UR6][R12.64] ;  /* 0x000000060c0c7981 */ /* 0x000ee2000c1e1900 */
[----:B------:R-:W-:-:S03]  /*05a0*/  IMAD.WIDE R8, R3, 0x4, R6 ;  /* 0x0000000403087825 */ /* 0x000fc600078e0206 */
[----:B------:R-:W3:Y:S04]  /*05b0*/  LDG.E R14, desc[UR6][R4.64+0x4] ;  /* 0x00000406040e7981 */ /* 0x000ee8000c1e1900 */
[----:B------:R-:W4:Y:S04]  /*05c0*/  LDG.E R20, desc[UR6][R6.64] ;  /* 0x0000000606147981 */ /* 0x000f28000c1e1900 */
[----:B------:R-:W4:Y:S04]  /*05d0*/  LDG.E R21, desc[UR6][R4.64+0x8] ;  /* 0x0000080604157981 */ /* 0x000f28000c1e1900 */
[----:B------:R-:W5:Y:S04]  /*05e0*/  LDG.E R23, desc[UR6][R4.64+0xc] ;  /* 0x00000c0604177981 */ /* 0x000f68000c1e1900 */
[----:B------:R-:W5:Y:S01]  /*05f0*/  LDG.E R8, desc[UR6][R8.64] ;  /* 0x0000000608087981 */ /* 0x000f62000c1e1900 */
[----:B------:R-:W-:Y:S01]  /*0600*/  IADD3 R19, PT, PT, R19, 0x4, RZ ;  /* 0x0000000413137810 */ /* 0x000fe20007ffe0ff */
[----:B--2---:R-:W-:-:S04]  /*0610*/  FFMA R15, R15, R10, R26 ;  /* 0x0000000a0f0f7223 */ /* 0x004fc8000000001a */
[----:B---3--:R-:W-:-:S04]  /*0620*/  FFMA R14, R14, R12, R15 ;  /* 0x0000000c0e0e7223 */ /* 0x008fc8000000000f */
[----:B----4-:R-:W-:-:S04]  /*0630*/  FFMA R14, R21, R20, R14 ;  /* 0x00000014150e7223 */ /* 0x010fc8000000000e */
[----:B-----5:R-:W-:-:S07]  /*0640*/  FFMA R26, R23, R8, R14 ;  /* 0x00000008171a7223 */ /* 0x020fce000000000e */
.L_x_3:
[----:B------:R-:W-:Y:S05]  /*0650*/  @!P1 BRA `(.L_x_0) ;  /* 0x0000000000689947 */ /* 0x000fea0003800000 */
[----:B------:R-:W0:Y:S01]  /*0660*/  LDC.64 R10, c[0x0][0x398] ;  /* 0x0000e600ff0a7b82 */ /* 0x000e220000000a00 */
[----:B------:R-:W-:Y:S02]  /*0670*/  ISETP.NE.AND P0, PT, R2, 0x1, PT ;  /* 0x000000010200780c */ /* 0x000fe40003f05270 */
[----:B------:R-:W-:-:S04]  /*0680*/  LOP3.LUT R17, R17, 0x1, RZ, 0xc0, !PT ;  /* 0x0000000111117812 */ /* 0x000fc800078ec0ff */
[----:B------:R-:W-:Y:S01]  /*0690*/  ISETP.NE.U32.AND P1, PT, R17, 0x1, PT ;  /* 0x000000011100780c */ /* 0x000fe20003f25070 */
[----:B------:R-:W1:Y:S06]  /*06a0*/  LDC.64 R8, c[0x0][0x390] ;  /* 0x0000e400ff087b82 */ /* 0x000e6c0000000a00 */
[C---:B------:R-:W-:Y:S01]  /*06b0*/  @P0 IMAD R15, R19.reuse, R3, R16 ;  /* 0x00000003130f0224 */ /* 0x040fe200078e0210 */
[----:B------:R-:W-:Y:S01]  /*06c0*/  @P0 IADD3 R13, PT, PT, R18, R19, RZ ;  /* 0x00000013120d0210 */ /* 0x000fe20007ffe0ff */
[----:B------:R-:W2:Y:S01]  /*06d0*/  LDC.64 R6, c[0x0][0x390] ;  /* 0x0000e400ff067b82 */ /* 0x000ea20000000a00 */
[----:B------:R-:W-:-:S07]  /*06e0*/  @P0 IADD3 R19, PT, PT, R19, 0x2, RZ ;  /* 0x0000000213130810 */ /* 0x000fce0007ffe0ff */
[----:B------:R-:W3:Y:S01]  /*06f0*/  LDC.64 R4, c[0x0][0x398] ;  /* 0x0000e600ff047b82 */ /* 0x000ee20000000a00 */
[----:B0-----:R-:W-:Y:S01]  /*0700*/  @P0 IMAD.WIDE R10, R15, 0x4, R10 ;  /* 0x000000040f0a0825 */ /* 0x001fe200078e020a */
[----:B------:R-:W-:-:S03]  /*0710*/  @!P1 IADD3 R15, PT, PT, R18, R19, RZ ;  /* 0x00000013120f9210 */ /* 0x000fc60007ffe0ff */
[----:B------:R-:W-:Y:S01]  /*0720*/  @!P1 IMAD R19, R19, R3, R16 ;  /* 0x0000000313139224 */ /* 0x000fe200078e0210 */
[----:B------:R-:W4:Y:S01]  /*0730*/  @P0 LDG.E R2, desc[UR6][R10.64] ;  /* 0x000000060a020981 */ /* 0x000f22000c1e1900 */
[----:B-1----:R-:W-:-:S04]  /*0740*/  @P0 IMAD.WIDE R8, R13, 0x4, R8 ;  /* 0x000000040d080825 */ /* 0x002fc800078e0208 */
[----:B------:R-:W-:Y:S01]  /*0750*/  @P0 IMAD.WIDE R12, R3, 0x4, R10 ;  /* 0x00000004030c0825 */ /* 0x000fe200078e020a */
[----:B------:R-:W4:Y:S03]  /*0760*/  @P0 LDG.E R17, desc[UR6][R8.64] ;  /* 0x0000000608110981 */ /* 0x000f26000c1e1900 */
[----:B--2---:R-:W-:Y:S01]  /*0770*/  @!P1 IMAD.WIDE R6, R15, 0x4, R6 ;  /* 0x000000040f069825 */ /* 0x004fe200078e0206 */
[----:B------:R-:W2:Y:S04]  /*0780*/  @P0 LDG.E R21, desc[UR6][R8.64+0x4] ;  /* 0x0000040608150981 */ /* 0x000ea8000c1e1900 */
[----:B------:R-:W2:Y:S01]  /*0790*/  @P0 LDG.E R12, desc[UR6][R12.64] ;  /* 0x000000060c0c0981 */ /* 0x000ea2000c1e1900 */
[----:B---3--:R-:W-:-:S03]  /*07a0*/  @!P1 IMAD.WIDE R4, R19, 0x4, R4 ;  /* 0x0000000413049825 */ /* 0x008fc600078e0204 */
[----:B------:R-:W3:Y:S04]  /*07b0*/  @!P1 LDG.E R7, desc[UR6][R6.64] ;  /* 0x0000000606079981 */ /* 0x000ee8000c1e1900 */
[----:B------:R-:W3:Y:S01]  /*07c0*/  @!P1 LDG.E R4, desc[UR6][R4.64] ;  /* 0x0000000604049981 */ /* 0x000ee2000c1e1900 */
[----:B----4-:R-:W-:-:S04]  /*07d0*/  @P0 FFMA R2, R17, R2, R26 ;  /* 0x0000000211020223 */ /* 0x010fc8000000001a */
[----:B--2---:R-:W-:-:S04]  /*07e0*/  @P0 FFMA R26, R21, R12, R2 ;  /* 0x0000000c151a0223 */ /* 0x004fc80000000002 */
[----:B---3--:R-:W-:-:S07]  /*07f0*/  @!P1 FFMA R26, R7, R4, R26 ;  /* 0x00000004071a9223 */ /* 0x008fce000000001a */
.L_x_0:
[----:B------:R-:W0:Y:S01]  /*0800*/  LDC.64 R4, c[0x0][0x3a8] ;  /* 0x0000ea00ff047b82 */ /* 0x000e220000000a00 */
[----:B------:R-:W-:Y:S01]  /*0810*/  IMAD R3, R0, R3, R16 ;  /* 0x0000000300037224 */ /* 0x000fe200078e0210 */
[----:B------:R-:W1:Y:S01]  /*0820*/  LDCU UR4, c[0x0][0x3a0] ;  /* 0x00007400ff0477ac */ /* 0x000e620008000800 */
[----:B------:R-:W2:Y:S02]  /*0830*/  LDCU UR5, c[0x0][0x38c] ;  /* 0x00007180ff0577ac */ /* 0x000ea40008000800 */
[----:B0-----:R-:W-:-:S05]  /*0840*/  IMAD.WIDE R2, R3, 0x4, R4 ;  /* 0x0000000403027825 */ /* 0x001fca00078e0204 */
[----:B------:R-:W1:Y:S02]  /*0850*/  LDG.E R0, desc[UR6][R2.64] ;  /* 0x0000000602007981 */ /* 0x000e64000c1e1900 */
[----:B-1----:R-:W-:-:S04]  /*0860*/  FMUL R5, R0, UR4 ;  /* 0x0000000400057c20 */ /* 0x002fc80008400000 */
[----:B--2---:R-:W-:-:S05]  /*0870*/  FFMA R5, R26, UR5, R5 ;  /* 0x000000051a057c23 */ /* 0x004fca0008000005 */
[----:B------:R-:W-:Y:S01]  /*0880*/  STG.E desc[UR6][R2.64], R5 ;  /* 0x0000000502007986 */ /* 0x000fe2000c101906 */
[----:B------:R-:W-:Y:S05]  /*0890*/  EXIT ;  /* 0x000000000000794d */ /* 0x000fea0003800000 */
.L_x_4:
[----:B------:R-:W-:-:S00]  /*08a0*/  BRA `(.L_x_4) ;  /* 0xfffffffc00fc7947 */ /* 0x000fc0000383ffff */
[----:B------:R-:W-:-:S00]  /*08b0*/  NOP ;  /* 0x0000000000007918 */ /* 0x000fc00000000000 */
        /* <DEDUP_REMOVED lines=12> */
.L_x_5:


//--------------------- .nv.shared.reserved.0     --------------------------
	.section	.nv.shared.reserved.0,"aw",@nobits
	.weak		__nv_reservedSMEM_offset_0_alias
	.size		__nv_reservedSMEM_offset_0_alias, 0, 64
	.other		__nv_reservedSMEM_offset_0_alias,@"STO_CUDA_RESERVED_SHARED STV_DEFAULT"
__nv_reservedSMEM_offset_0_alias:
	.zero		0
	.zero		64


//--------------------- .nv.constant0._Z10mysgemm_v2iiifPfS_fS_ --------------------------
	.section	.nv.constant0._Z10mysgemm_v2iiifPfS_fS_,"a",@progbits
	.sectionflags	@""
	.align	4
.nv.constant0._Z10mysgemm_v2iiifPfS_fS_:
	.zero		944


//--------------------- SYMBOLS --------------------------

	.type		.nv.reservedSmem.offset0,@object
	.size		.nv.reservedSmem.offset0,0x4
